	.headerflags	@"EF_CUDA_TEXMODE_UNIFIED EF_CUDA_64BIT_ADDRESS EF_CUDA_ACCELERATORS EF_CUDA_SM90 EF_CUDA_VIRTUAL_SM(EF_CUDA_SM90)"
	.elftype	@"ET_EXEC"


//--------------------- .nv.info                  --------------------------
	.section	.nv.info,"",@"SHT_CUDA_INFO"
	.align	4


	//----- nvinfo : EIATTR_REGCOUNT
	.align		4
        /*0000*/ 	.byte	0x04, 0x2f
        /*0002*/ 	.short	(.L_4 - .L_3)
	.align		4
.L_3:
        /*0004*/ 	.word	index@(triton_red_fused__to_copy_add_div_embedding_dense_backward_mul_pow_sum_13)
        /*0008*/ 	.word	0x00000020


	//----- nvinfo : EIATTR_MIN_STACK_SIZE
	.align		4
.L_4:
        /*000c*/ 	.byte	0x04, 0x12
        /*000e*/ 	.short	(.L_6 - .L_5)
	.align		4
.L_5:
        /*0010*/ 	.word	index@(triton_red_fused__to_copy_add_div_embedding_dense_backward_mul_pow_sum_13)
        /*0014*/ 	.word	0x00000000


	//----- nvinfo : EIATTR_FRAME_SIZE
	.align		4
.L_6:
        /*0018*/ 	.byte	0x04, 0x11
        /*001a*/ 	.short	(.L_8 - .L_7)
	.align		4
.L_7:
        /*001c*/ 	.word	index@(triton_red_fused__to_copy_add_div_embedding_dense_backward_mul_pow_sum_13)
        /*0020*/ 	.word	0x00000000


	//----- nvinfo : EIATTR_MIN_STACK_SIZE
	.align		4
.L_8:
        /*0024*/ 	.byte	0x04, 0x12
        /*0026*/ 	.short	(.L_10 - .L_9)
	.align		4
.L_9:
        /*0028*/ 	.word	index@(triton_red_fused__to_copy_add_div_embedding_dense_backward_mul_pow_sum_13)
        /*002c*/ 	.word	0x00000000
.L_10:


//--------------------- .nv.info.triton_red_fused__to_copy_add_div_embedding_dense_backward_mul_pow_sum_13 --------------------------
	.section	.nv.info.triton_red_fused__to_copy_add_div_embedding_dense_backward_mul_pow_sum_13,"",@"SHT_CUDA_INFO"
	.sectionflags	@""
	.align	4


	//----- nvinfo : EIATTR_CUDA_API_VERSION
	.align		4
        /*0000*/ 	.byte	0x04, 0x37
        /*0002*/ 	.short	(.L_12 - .L_11)
.L_11:
        /*0004*/ 	.word	0x0000007c


	//----- nvinfo : EIATTR_KPARAM_INFO
	.align		4
.L_12:
        /*0008*/ 	.byte	0x04, 0x17
        /*000a*/ 	.short	(.L_14 - .L_13)
.L_13:
        /*000c*/ 	.word	0x00000000
        /*0010*/ 	.short	0x000b
        /*0012*/ 	.short	0x0050
        /*0014*/ 	.byte	0x00, 0xf4, 0x21, 0x00


	//----- nvinfo : EIATTR_KPARAM_INFO
	.align		4
.L_14:
        /*0018*/ 	.byte	0x04, 0x17
        /*001a*/ 	.short	(.L_16 - .L_15)
.L_15:
        /*001c*/ 	.word	0x00000000
        /*0020*/ 	.short	0x000a
        /*0022*/ 	.short	0x004c
        /*0024*/ 	.byte	0x00, 0xf0, 0x11, 0x00


	//----- nvinfo : EIATTR_KPARAM_INFO
	.align		4
.L_16:
        /*0028*/ 	.byte	0x04, 0x17
        /*002a*/ 	.short	(.L_18 - .L_17)
.L_17:
        /*002c*/ 	.word	0x00000000
        /*0030*/ 	.short	0x0009
        /*0032*/ 	.short	0x0048
        /*0034*/ 	.byte	0x00, 0xf0, 0x11, 0x00


	//----- nvinfo : EIATTR_KPARAM_INFO
	.align		4
.L_18:
        /*0038*/ 	.byte	0x04, 0x17
        /*003a*/ 	.short	(.L_20 - .L_19)
.L_19:
        /*003c*/ 	.word	0x00000000
        /*0040*/ 	.short	0x0008
        /*0042*/ 	.short	0x0040
        /*0044*/ 	.byte	0x00, 0xf4, 0x21, 0x00


	//----- nvinfo : EIATTR_KPARAM_INFO
	.align		4
.L_20:
        /*0048*/ 	.byte	0x04, 0x17
        /*004a*/ 	.short	(.L_22 - .L_21)
.L_21:
        /*004c*/ 	.word	0x00000000
        /*0050*/ 	.short	0x0007
        /*0052*/ 	.short	0x0038
        /*0054*/ 	.byte	0x00, 0xf4, 0x21, 0x00


	//----- nvinfo : EIATTR_KPARAM_INFO
	.align		4
.L_22:
        /*0058*/ 	.byte	0x04, 0x17
        /*005a*/ 	.short	(.L_24 - .L_23)
.L_23:
        /*005c*/ 	.word	0x00000000
        /*0060*/ 	.short	0x0006
        /*0062*/ 	.short	0x0030
        /*0064*/ 	.byte	0x00, 0xf4, 0x21, 0x00


	//----- nvinfo : EIATTR_KPARAM_INFO
	.align		4
.L_24:
        /*0068*/ 	.byte	0x04, 0x17
        /*006a*/ 	.short	(.L_26 - .L_25)
.L_25:
        /*006c*/ 	.word	0x00000000
        /*0070*/ 	.short	0x0005
        /*0072*/ 	.short	0x0028
        /*0074*/ 	.byte	0x00, 0xf4, 0x21, 0x00


	//----- nvinfo : EIATTR_KPARAM_INFO
	.align		4
.L_26:
        /*0078*/ 	.byte	0x04, 0x17
        /*007a*/ 	.short	(.L_28 - .L_27)
.L_27:
        /*007c*/ 	.word	0x00000000
        /*0080*/ 	.short	0x0004
        /*0082*/ 	.short	0x0020
        /*0084*/ 	.byte	0x00, 0xf4, 0x21, 0x00


	//----- nvinfo : EIATTR_KPARAM_INFO
	.align		4
.L_28:
        /*0088*/ 	.byte	0x04, 0x17
        /*008a*/ 	.short	(.L_30 - .L_29)
.L_29:
        /*008c*/ 	.word	0x00000000
        /*0090*/ 	.short	0x0003
        /*0092*/ 	.short	0x0018
        /*0094*/ 	.byte	0x00, 0xf4, 0x21, 0x00


	//----- nvinfo : EIATTR_KPARAM_INFO
	.align		4
.L_30:
        /*0098*/ 	.byte	0x04, 0x17
        /*009a*/ 	.short	(.L_32 - .L_31)
.L_31:
        /*009c*/ 	.word	0x00000000
        /*00a0*/ 	.short	0x0002
        /*00a2*/ 	.short	0x0010
        /*00a4*/ 	.byte	0x00, 0xf4, 0x21, 0x00


	//----- nvinfo : EIATTR_KPARAM_INFO
	.align		4
.L_32:
        /*00a8*/ 	.byte	0x04, 0x17
        /*00aa*/ 	.short	(.L_34 - .L_33)
.L_33:
        /*00ac*/ 	.word	0x00000000
        /*00b0*/ 	.short	0x0001
        /*00b2*/ 	.short	0x0008
        /*00b4*/ 	.byte	0x00, 0xf4, 0x21, 0x00


	//----- nvinfo : EIATTR_KPARAM_INFO
	.align		4
.L_34:
        /*00b8*/ 	.byte	0x04, 0x17
        /*00ba*/ 	.short	(.L_36 - .L_35)
.L_35:
        /*00bc*/ 	.word	0x00000000
        /*00c0*/ 	.short	0x0000
        /*00c2*/ 	.short	0x0000
        /*00c4*/ 	.byte	0x00, 0xf4, 0x21, 0x00


	//----- nvinfo : EIATTR_SPARSE_MMA_MASK
	.align		4
.L_36:
        /*00c8*/ 	.byte	0x03, 0x50
        /*00ca*/ 	.short	0x0000


	//----- nvinfo : EIATTR_MAXREG_COUNT
	.align		4
        /*00cc*/ 	.byte	0x03, 0x1b
        /*00ce*/ 	.short	0x00ff


	//----- nvinfo : EIATTR_EXTERNS
	.align		4
        /*00d0*/ 	.byte	0x04, 0x0f
        /*00d2*/ 	.short	(.L_38 - .L_37)


	//   ....[0]....
	.align		4
.L_37:
        /*00d4*/ 	.word	index@(__assertfail)


	//----- nvinfo : EIATTR_COOP_GROUP_MASK_REGIDS
	.align		4
.L_38:
        /*00d8*/ 	.byte	0x04, 0x29
        /*00da*/ 	.short	(.L_40 - .L_39)


	//   ....[0]....
.L_39:
        /*00dc*/ 	.word	0xffffffff


	//   ....[1]....
        /*00e0*/ 	.word	0xffffffff


	//----- nvinfo : EIATTR_COOP_GROUP_INSTR_OFFSETS
	.align		4
.L_40:
        /*00e4*/ 	.byte	0x04, 0x28
        /*00e6*/ 	.short	(.L_42 - .L_41)


	//   ....[0]....
.L_41:
        /*00e8*/ 	.word	0x00001150


	//   ....[1]....
        /*00ec*/ 	.word	0x00001220


	//----- nvinfo : EIATTR_SYSCALL_OFFSETS
	.align		4
.L_42:
        /*00f0*/ 	.byte	0x04, 0x46
        /*00f2*/ 	.short	(.L_44 - .L_43)


	//   ....[0]....
.L_43:
        /*00f4*/ 	.word	0x000017d0


	//----- nvinfo : EIATTR_EXIT_INSTR_OFFSETS
	.align		4
.L_44:
        /*00f8*/ 	.byte	0x04, 0x1c
        /*00fa*/ 	.short	(.L_46 - .L_45)


	//   ....[0]....
.L_45:
        /*00fc*/ 	.word	0x000016d0


	//----- nvinfo : EIATTR_REQNTID
	.align		4
.L_46:
        /*0100*/ 	.byte	0x04, 0x10
        /*0102*/ 	.short	(.L_48 - .L_47)
.L_47:
        /*0104*/ 	.word	0x00000100
        /*0108*/ 	.word	0x00000001
        /*010c*/ 	.word	0x00000001


	//----- nvinfo : EIATTR_CRS_STACK_SIZE
	.align		4
.L_48:
        /*0110*/ 	.byte	0x04, 0x1e
        /*0112*/ 	.short	(.L_50 - .L_49)
.L_49:
        /*0114*/ 	.word	0x00000000


	//----- nvinfo : EIATTR_CBANK_PARAM_SIZE
	.align		4
.L_50:
        /*0118*/ 	.byte	0x03, 0x19
        /*011a*/ 	.short	0x0058


	//----- nvinfo : EIATTR_PARAM_CBANK
	.align		4
        /*011c*/ 	.byte	0x04, 0x0a
        /*011e*/ 	.short	(.L_52 - .L_51)
	.align		4
.L_51:
        /*0120*/ 	.word	index@(.nv.constant0.triton_red_fused__to_copy_add_div_embedding_dense_backward_mul_pow_sum_13)
        /*0124*/ 	.short	0x0210
        /*0126*/ 	.short	0x0058


	//----- nvinfo : EIATTR_SW_WAR
	.align		4
.L_52:
        /*0128*/ 	.byte	0x04, 0x36
        /*012a*/ 	.short	(.L_54 - .L_53)
.L_53:
        /*012c*/ 	.word	0x00000008
.L_54:


//--------------------- .nv.callgraph             --------------------------
	.section	.nv.callgraph,"",@"SHT_CUDA_CALLGRAPH"
	.align	4
	.sectionentsize	8
	.align		4
        /*0000*/ 	.word	0x00000000
	.align		4
        /*0004*/ 	.word	0xffffffff
	.align		4
        /*0008*/ 	.word	index@(triton_red_fused__to_copy_add_div_embedding_dense_backward_mul_pow_sum_13)
	.align		4
        /*000c*/ 	.word	index@(__assertfail)
	.align		4
        /*0010*/ 	.word	0x00000000
	.align		4
        /*0014*/ 	.word	0xfffffffe
	.align		4
        /*0018*/ 	.word	0x00000000
	.align		4
        /*001c*/ 	.word	0xfffffffd
	.align		4
        /*0020*/ 	.word	0x00000000
	.align		4
        /*0024*/ 	.word	0xfffffffc


//--------------------- .nv.constant4             --------------------------
	.section	.nv.constant4,"a",@progbits
	.align	8
	.align		8
.nv.constant4:
        /*0000*/ 	.dword	__assertfail
	.align		8
        /*0008*/ 	.dword	assertFunc_0
	.align		8
        /*0010*/ 	.dword	assertFile_0
	.align		8
        /*0018*/ 	.dword	assertMessage_0


//--------------------- .text.triton_red_fused__to_copy_add_div_embedding_dense_backward_mul_pow_sum_13 --------------------------
	.section	.text.triton_red_fused__to_copy_add_div_embedding_dense_backward_mul_pow_sum_13,"ax",@progbits
	.sectionflags	@"SHF_BARRIERS=1"
	.align	128
        .global         triton_red_fused__to_copy_add_div_embedding_dense_backward_mul_pow_sum_13
        .type           triton_red_fused__to_copy_add_div_embedding_dense_backward_mul_pow_sum_13,@function
        .size           triton_red_fused__to_copy_add_div_embedding_dense_backward_mul_pow_sum_13,(.L_x_9 - triton_red_fused__to_copy_add_div_embedding_dense_backward_mul_pow_sum_13)
        .other          triton_red_fused__to_copy_add_div_embedding_dense_backward_mul_pow_sum_13,@"STO_CUDA_ENTRY STV_DEFAULT"
triton_red_fused__to_copy_add_div_embedding_dense_backward_mul_pow_sum_13:
.text.triton_red_fused__to_copy_add_div_embedding_dense_backward_mul_pow_sum_13:
[----:B------:R-:W0:Y:S02]  /*0000*/  LDC R1, c[0x0][0x28] ;  /* 0x00000a00ff017b82 */ /* 0x000e240000000800 */
[----:B------:R-:W1:Y:S01]  /*0010*/  S2R R5, SR_TID.X ;  /* 0x0000000000057919 */ /* 0x000e620000002100 */
[----:B------:R-:W2:Y:S01]  /*0020*/  S2UR UR4, SR_CTAID.X ;  /* 0x00000000000479c3 */ /* 0x000ea20000002500 */
[----:B------:R-:W-:Y:S01]  /*0030*/  ULDC UR6, c[0x0][0x258] ;  /* 0x0000960000067ab9 */ /* 0x000fe20000000800 */
[----:B------:R-:W-:Y:S01]  /*0040*/  BSSY B0, `(.L_x_0) ;  /* 0x000010c000007945 */ /* 0x000fe20003800000 */
[----:B--2---:R-:W-:Y:S01]  /*0050*/  USHF.L.U32 UR4, UR4, 0x2, URZ ;  /* 0x0000000204047899 */ /* 0x004fe2000800063f */
[----:B-1----:R-:W-:Y:S02]  /*0060*/  SHF.R.U32.HI R6, RZ, 0x2, R5 ;  /* 0x00000002ff067819 */ /* 0x002fe40000011605 */
[----:B------:R-:W-:Y:S02]  /*0070*/  LOP3.LUT R3, R5, 0x3, RZ, 0xc0, !PT ;  /* 0x0000000305037812 */ /* 0x000fe400078ec0ff */
[----:B------:R-:W-:Y:S02]  /*0080*/  SGXT.U32 R6, R6, 0x2 ;  /* 0x000000020606781a */ /* 0x000fe40000000000 */
[----:B------:R-:W-:-:S02]  /*0090*/  SHF.L.U32 R4, R3, 0x1, RZ ;  /* 0x0000000103047819 */ /* 0x000fc400000006ff */
[----:B------:R-:W-:Y:S01]  /*00a0*/  LOP3.LUT R6, R6, UR4, RZ, 0xfc, !PT ;  /* 0x0000000406067c12 */ /* 0x000fe2000f8efcff */
[----:B------:R-:W-:-:S03]  /*00b0*/  ULDC.64 UR4, c[0x0][0x208] ;  /* 0x0000820000047ab9 */ /* 0x000fc60000000a00 */
[C---:B------:R-:W-:Y:S02]  /*00c0*/  ISETP.GE.AND P3, PT, R6.reuse, UR6, PT ;  /* 0x0000000606007c0c */ /* 0x040fe4000bf66270 */
[----:B------:R-:W-:-:S11]  /*00d0*/  LEA R0, R6, R3, 0xc ;  /* 0x0000000306007211 */ /* 0x000fd600078e60ff */
[----:B------:R-:W-:Y:S01]  /*00e0*/  @P3 MOV R28, RZ ;  /* 0x000000ff001c3202 */ /* 0x000fe20000000f00 */
[----:B------:R-:W-:Y:S06]  /*00f0*/  @P3 BRA `(.L_x_1) ;  /* 0x0000001000003947 */ /* 0x000fec0003800000 */
[----:B------:R-:W1:Y:S01]  /*0100*/  LDC.64 R10, c[0x0][0x210] ;  /* 0x00008400ff0a7b82 */ /* 0x000e620000000a00 */
[----:B------:R-:W-:-:S07]  /*0110*/  ULDC.64 UR8, c[0x0][0x228] ;  /* 0x00008a0000087ab9 */ /* 0x000fce0000000a00 */
[----:B------:R-:W2:Y:S08]  /*0120*/  LDC.64 R12, c[0x0][0x218] ;  /* 0x00008600ff0c7b82 */ /* 0x000eb00000000a00 */
[----:B------:R-:W3:Y:S08]  /*0130*/  LDC.64 R14, c[0x0][0x220] ;  /* 0x00008800ff0e7b82 */ /* 0x000ef00000000a00 */
[----:B------:R-:W4:Y:S01]  /*0140*/  LDC.64 R16, c[0x0][0x230] ;  /* 0x00008c00ff107b82 */ /* 0x000f220000000a00 */
[----:B-1----:R-:W-:Y:S01]  /*0150*/  IMAD.WIDE R8, R0, 0x2, R10 ;  /* 0x0000000200087825 */ /* 0x002fe200078e020a */
[----:B------:R-:W-:-:S05]  /*0160*/  IADD3 R18, P0, R4, UR8, RZ ;  /* 0x0000000804127c10 */ /* 0x000fca000ff1e0ff */
[----:B------:R-:W5:Y:S01]  /*0170*/  LDG.E.EL.U16 R8, desc[UR4][R8.64] ;  /* 0x0000000408087981 */ /* 0x000f62000c2e1500 */
[----:B--2---:R-:W-:Y:S01]  /*0180*/  IMAD.WIDE R22, R0, 0x2, R12 ;  /* 0x0000000200167825 */ /* 0x004fe200078e020c */
[----:B------:R-:W-:-:S05]  /*0190*/  IADD3.X R19, RZ, UR9, RZ, P0, !PT ;  /* 0x00000009ff137c10 */ /* 0x000fca00087fe4ff */
[----:B------:R-:W2:Y:S01]  /*01a0*/  LDG.E.EL.U16 R22, desc[UR4][R22.64] ;  /* 0x0000000416167981 */ /* 0x000ea2000c2e1500 */
[----:B---3--:R-:W-:-:S03]  /*01b0*/  IMAD.WIDE R24, R0, 0x2, R14 ;  /* 0x0000000200187825 */ /* 0x008fc600078e020e */
[----:B------:R-:W3:Y:S04]  /*01c0*/  LDG.E.EL.U16 R26, desc[UR4][R18.64] ;  /* 0x00000004121a7981 */ /* 0x000ee8000c2e1500 */
[----:B------:R-:W3:Y:S01]  /*01d0*/  LDG.E.EL.U16 R24, desc[UR4][R24.64] ;  /* 0x0000000418187981 */ /* 0x000ee2000c2e1500 */
[----:B----4-:R-:W-:-:S06]  /*01e0*/  IMAD.WIDE R20, R0, 0x2, R16 ;  /* 0x0000000200147825 */ /* 0x010fcc00078e0210 */
[----:B------:R-:W4:Y:S01]  /*01f0*/  LDG.E.EL.U16 R20, desc[UR4][R20.64] ;  /* 0x0000000414147981 */ /* 0x000f22000c2e1500 */
[----:B-----5:R-:W-:Y:S02]  /*0200*/  HADD2.F32 R2, -RZ, R8.H0_H0 ;  /* 0x20000008ff027230 */ /* 0x020fe40000004100 */
[----:B--2---:R-:W-:-:S05]  /*0210*/  HADD2.F32 R7, -RZ, R22.H0_H0 ;  /* 0x20000016ff077230 */ /* 0x004fca0000004100 */
[----:B------:R-:W-:Y:S01]  /*0220*/  FADD R7, R2, R7 ;  /* 0x0000000702077221 */ /* 0x000fe20000000000 */
[----:B---3--:R-:W-:Y:S02]  /*0230*/  HADD2.F32 R8, -RZ, R24.H0_H0 ;  /* 0x20000018ff087230 */ /* 0x008fe40000004100 */
[----:B------:R-:W-:-:S03]  /*0240*/  HADD2.F32 R26, -RZ, R26.H0_H0 ;  /* 0x2000001aff1a7230 */ /* 0x000fc60000004100 */
[----:B------:R-:W-:Y:S01]  /*0250*/  FADD R7, R8, R7 ;  /* 0x0000000708077221 */ /* 0x000fe20000000000 */
[----:B------:R-:W-:Y:S01]  /*0260*/  IADD3 R2, P0, R18, 0x8, RZ ;  /* 0x0000000812027810 */ /* 0x000fe20007f1e0ff */
[----:B----4-:R-:W-:Y:S02]  /*0270*/  HADD2.F32 R28, -RZ, R20.H0_H0 ;  /* 0x20000014ff1c7230 */ /* 0x010fe40000004100 */
[----:B------:R-:W-:Y:S01]  /*0280*/  FMUL R7, R26, R7 ;  /* 0x000000071a077220 */ /* 0x000fe20000400000 */
[----:B------:R-:W-:-:S03]  /*0290*/  CS2R R8, SRZ ;  /* 0x0000000000087805 */ /* 0x000fc6000001ff00 */
[----:B------:R-:W-:Y:S01]  /*02a0*/  FFMA R28, R28, R7, RZ ;  /* 0x000000071c1c7223 */ /* 0x000fe200000000ff */
[----:B------:R-:W-:-:S07]  /*02b0*/  IADD3.X R7, RZ, R19, RZ, P0, !PT ;  /* 0x00000013ff077210 */ /* 0x000fce00007fe4ff */
.L_x_2:
[----:B------:R-:W-:-:S04]  /*02c0*/  IADD3 R27, R9, 0x4, RZ ;  /* 0x00000004091b7810 */ /* 0x000fc80007ffe0ff */
[----:B------:R-:W-:-:S05]  /*02d0*/  LOP3.LUT R27, R0, R27, RZ, 0xfc, !PT ;  /* 0x0000001b001b7212 */ /* 0x000fca00078efcff */
[----:B------:R-:W-:-:S04]  /*02e0*/  IMAD.WIDE R20, R27, 0x2, R10 ;  /* 0x000000021b147825 */ /* 0x000fc800078e020a */
[C---:B------:R-:W-:Y:S02]  /*02f0*/  IMAD.WIDE R18, R27.reuse, 0x2, R12 ;  /* 0x000000021b127825 */ /* 0x040fe400078e020c */
[----:B------:R-:W2:Y:S04]  /*0300*/  LDG.E.EL.U16 R20, desc[UR4][R20.64] ;  /* 0x0000000414147981 */ /* 0x000ea8000c2e1500 */
[----:B------:R1:W3:Y:S01]  /*0310*/  LDG.E.EL.U16 R22, desc[UR4][R18.64] ;  /* 0x0000000412167981 */ /* 0x0002e2000c2e1500 */
[----:B------:R-:W-:-:S06]  /*0320*/  IMAD.WIDE R24, R27, 0x2, R14 ;  /* 0x000000021b187825 */ /* 0x000fcc00078e020e */
[----:B------:R4:W5:Y:S01]  /*0330*/  LDG.E.EL.U16 R24, desc[UR4][R24.64] ;  /* 0x0000000418187981 */ /* 0x000962000c2e1500 */
[----:B-1----:R-:W-:Y:S02]  /*0340*/  MOV R18, R2 ;  /* 0x0000000200127202 */ /* 0x002fe40000000f00 */
[----:B------:R-:W-:Y:S01]  /*0350*/  MOV R19, R7 ;  /* 0x0000000700137202 */ /* 0x000fe20000000f00 */
[----:B------:R-:W-:-:S04]  /*0360*/  IMAD.WIDE R26, R27, 0x2, R16 ;  /* 0x000000021b1a7825 */ /* 0x000fc800078e0210 */
[----:B------:R-:W5:Y:S01]  /*0370*/  LDG.E.EL.U16 R2, desc[UR4][R18.64] ;  /* 0x0000000412027981 */ /* 0x000f62000c2e1500 */
[----:B------:R-:W-:-:S03]  /*0380*/  IADD3 R23, R9, 0x8, RZ ;  /* 0x0000000809177810 */ /* 0x000fc60007ffe0ff */
[----:B------:R1:W5:Y:S01]  /*0390*/  LDG.E.EL.U16 R7, desc[UR4][R26.64] ;  /* 0x000000041a077981 */ /* 0x000362000c2e1500 */
[----:B----4-:R-:W-:Y:S01]  /*03a0*/  LOP3.LUT R25, R0, R23, RZ, 0xfc, !PT ;  /* 0x0000001700197212 */ /* 0x010fe200078efcff */
[----:B--2---:R-:W-:Y:S02]  /*03b0*/  HADD2.F32 R29, -RZ, R20.H0_H0 ;  /* 0x20000014ff1d7230 */ /* 0x004fe40000004100 */
[----:B---3--:R-:W-:Y:S02]  /*03c0*/  HADD2.F32 R20, -RZ, R22.H0_H0 ;  /* 0x20000016ff147230 */ /* 0x008fe40000004100 */
[----:B------:R-:W-:-:S04]  /*03d0*/  IMAD.WIDE R22, R25, 0x2, R10 ;  /* 0x0000000219167825 */ /* 0x000fc800078e020a */
[----:B------:R-:W-:Y:S01]  /*03e0*/  FADD R29, R29, R20 ;  /* 0x000000141d1d7221 */ /* 0x000fe20000000000 */
[C---:B------:R-:W-:Y:S01]  /*03f0*/  IMAD.WIDE R20, R25.reuse, 0x2, R12 ;  /* 0x0000000219147825 */ /* 0x040fe200078e020c */
[----:B------:R-:W2:Y:S04]  /*0400*/  LDG.E.EL.U16 R22, desc[UR4][R22.64] ;  /* 0x0000000416167981 */ /* 0x000ea8000c2e1500 */
[----:B------:R3:W4:Y:S01]  /*0410*/  LDG.E.EL.U16 R23, desc[UR4][R20.64] ;  /* 0x0000000414177981 */ /* 0x000722000c2e1500 */
[----:B-----5:R-:W-:Y:S02]  /*0420*/  HADD2.F32 R24, -RZ, R24.H0_H0 ;  /* 0x20000018ff187230 */ /* 0x020fe40000004100 */
[----:B------:R-:W-:Y:S02]  /*0430*/  HADD2.F32 R2, -RZ, R2.H0_H0 ;  /* 0x20000002ff027230 */ /* 0x000fe40000004100 */
[----:B-1----:R-:W-:-:S04]  /*0440*/  IMAD.WIDE R26, R25, 0x2, R14 ;  /* 0x00000002191a7825 */ /* 0x002fc800078e020e */
[----:B------:R-:W-:Y:S01]  /*0450*/  FADD R29, R24, R29 ;  /* 0x0000001d181d7221 */ /* 0x000fe20000000000 */
[----:B------:R-:W-:-:S03]  /*0460*/  HADD2.F32 R7, -RZ, R7.H0_H0 ;  /* 0x20000007ff077230 */ /* 0x000fc60000004100 */
[----:B------:R-:W-:Y:S01]  /*0470*/  FMUL R2, R2, R29 ;  /* 0x0000001d02027220 */ /* 0x000fe20000400000 */
[----:B------:R-:W5:Y:S01]  /*0480*/  LDG.E.EL.U16 R20, desc[UR4][R26.64] ;  /* 0x000000041a147981 */ /* 0x000f62000c2e1500 */
[----:B------:R-:W-:-:S04]  /*0490*/  IMAD.WIDE R24, R25, 0x2, R16 ;  /* 0x0000000219187825 */ /* 0x000fc800078e0210 */
[----:B------:R-:W-:Y:S02]  /*04a0*/  FFMA R28, R7, R2, R28 ;  /* 0x00000002071c7223 */ /* 0x000fe4000000001c */
[----:B------:R-:W5:Y:S01]  /*04b0*/  LDG.E.EL.U16 R2, desc[UR4][R18.64+0x8] ;  /* 0x0000080412027981 */ /* 0x000f62000c2e1500 */
[----:B---3--:R-:W-:-:S03]  /*04c0*/  IADD3 R21, R9, 0xc, RZ ;  /* 0x0000000c09157810 */ /* 0x008fc60007ffe0ff */
[----:B------:R1:W3:Y:S01]  /*04d0*/  LDG.E.EL.U16 R7, desc[UR4][R24.64] ;  /* 0x0000000418077981 */ /* 0x0002e2000c2e1500 */
[----:B------:R-:W-:-:S05]  /*04e0*/  LOP3.LUT R21, R0, R21, RZ, 0xfc, !PT ;  /* 0x0000001500157212 */ /* 0x000fca00078efcff */
[----:B-1----:R-:W-:-:S06]  /*04f0*/  IMAD.WIDE R24, R21, 0x2, R14 ;  /* 0x0000000215187825 */ /* 0x002fcc00078e020e */
[----:B------:R-:W3:Y:S01]  /*0500*/  LDG.E.EL.U16 R24, desc[UR4][R24.64] ;  /* 0x0000000418187981 */ /* 0x000ee2000c2e1500 */
[----:B--2---:R-:W-:Y:S02]  /*0510*/  HADD2.F32 R29, -RZ, R22.H0_H0 ;  /* 0x20000016ff1d7230 */ /* 0x004fe40000004100 */
[----:B----4-:R-:W-:Y:S02]  /*0520*/  HADD2.F32 R26, -RZ, R23.H0_H0 ;  /* 0x20000017ff1a7230 */ /* 0x010fe40000004100 */
[----:B------:R-:W-:-:S04]  /*0530*/  IMAD.WIDE R22, R21, 0x2, R10 ;  /* 0x0000000215167825 */ /* 0x000fc800078e020a */
[----:B------:R-:W-:Y:S01]  /*0540*/  FADD R29, R29, R26 ;  /* 0x0000001a1d1d7221 */ /* 0x000fe20000000000 */
[----:B------:R-:W-:Y:S01]  /*0550*/  IMAD.WIDE R26, R21, 0x2, R12 ;  /* 0x00000002151a7825 */ /* 0x000fe200078e020c */
[----:B------:R-:W2:Y:S04]  /*0560*/  LDG.E.EL.U16 R22, desc[UR4][R22.64] ;  /* 0x0000000416167981 */ /* 0x000ea8000c2e1500 */
[----:B------:R1:W4:Y:S01]  /*0570*/  LDG.E.EL.U16 R23, desc[UR4][R26.64] ;  /* 0x000000041a177981 */ /* 0x000322000c2e1500 */
[----:B-----5:R-:W-:Y:S02]  /*0580*/  HADD2.F32 R20, -RZ, R20.H0_H0 ;  /* 0x20000014ff147230 */ /* 0x020fe40000004100 */
[----:B------:R-:W-:-:S03]  /*0590*/  HADD2.F32 R2, -RZ, R2.H0_H0 ;  /* 0x20000002ff027230 */ /* 0x000fc60000004100 */
[----:B------:R-:W-:Y:S01]  /*05a0*/  FADD R29, R20, R29 ;  /* 0x0000001d141d7221 */ /* 0x000fe20000000000 */
[----:B---3--:R-:W-:-:S03]  /*05b0*/  HADD2.F32 R7, -RZ, R7.H0_H0 ;  /* 0x20000007ff077230 */ /* 0x008fc60000004100 */
[----:B------:R-:W-:Y:S01]  /*05c0*/  FMUL R2, R2, R29 ;  /* 0x0000001d02027220 */ /* 0x000fe20000400000 */
[----:B------:R-:W-:-:S04]  /*05d0*/  IMAD.WIDE R20, R21, 0x2, R16 ;  /* 0x0000000215147825 */ /* 0x000fc800078e0210 */
[----:B------:R-:W-:Y:S02]  /*05e0*/  FFMA R28, R7, R2, R28 ;  /* 0x00000002071c7223 */ /* 0x000fe4000000001c */
[----:B------:R-:W3:Y:S01]  /*05f0*/  LDG.E.EL.U16 R2, desc[UR4][R18.64+0x10] ;  /* 0x0000100412027981 */ /* 0x000ee2000c2e1500 */
[----:B-1----:R-:W-:-:S03]  /*0600*/  IADD3 R27, R9, 0x10, RZ ;  /* 0x00000010091b7810 */ /* 0x002fc60007ffe0ff */
[----:B------:R1:W5:Y:S01]  /*0610*/  LDG.E.EL.U16 R7, desc[UR4][R20.64] ;  /* 0x0000000414077981 */ /* 0x000362000c2e1500 */
[----:B------:R-:W-:Y:S01]  /*0620*/  LOP3.LUT R27, R0, R27, RZ, 0xfc, !PT ;  /* 0x0000001b001b7212 */ /* 0x000fe200078efcff */
[----:B------:R-:W-:-:S04]  /*0630*/  HADD2.F32 R24, -RZ, R24.H0_H0 ;  /* 0x20000018ff187230 */ /* 0x000fc80000004100 */
[----:B-1----:R-:W-:-:S04]  /*0640*/  IMAD.WIDE R20, R27, 0x2, R12 ;  /* 0x000000021b147825 */ /* 0x002fc800078e020c */
[----:B--2---:R-:W-:Y:S02]  /*0650*/  HADD2.F32 R26, -RZ, R22.H0_H0 ;  /* 0x20000016ff1a7230 */ /* 0x004fe40000004100 */
[----:B----4-:R-:W-:Y:S02]  /*0660*/  HADD2.F32 R25, -RZ, R23.H0_H0 ;  /* 0x20000017ff197230 */ /* 0x010fe40000004100 */
[----:B------:R-:W-:-:S04]  /*0670*/  IMAD.WIDE R22, R27, 0x2, R10 ;  /* 0x000000021b167825 */ /* 0x000fc800078e020a */
[----:B------:R-:W-:Y:S02]  /*0680*/  FADD R25, R26, R25 ;  /* 0x000000191a197221 */ /* 0x000fe40000000000 */
[----:B------:R-:W2:Y:S02]  /*0690*/  LDG.E.EL.U16 R22, desc[UR4][R22.64] ;  /* 0x0000000416167981 */ /* 0x000ea4000c2e1500 */
[----:B------:R-:W-:Y:S01]  /*06a0*/  FADD R29, R24, R25 ;  /* 0x00000019181d7221 */ /* 0x000fe20000000000 */
[----:B------:R-:W-:Y:S01]  /*06b0*/  IMAD.WIDE R24, R27, 0x2, R14 ;  /* 0x000000021b187825 */ /* 0x000fe200078e020e */
[----:B------:R-:W4:Y:S04]  /*06c0*/  LDG.E.EL.U16 R23, desc[UR4][R20.64] ;  /* 0x0000000414177981 */ /* 0x000f28000c2e1500 */
[----:B------:R-:W4:Y:S01]  /*06d0*/  LDG.E.EL.U16 R20, desc[UR4][R24.64] ;  /* 0x0000000418147981 */ /* 0x000f22000c2e1500 */
[----:B---3--:R-:W-:-:S02]  /*06e0*/  HADD2.F32 R2, -RZ, R2.H0_H0 ;  /* 0x20000002ff027230 */ /* 0x008fc40000004100 */
[----:B-----5:R-:W-:-:S03]  /*06f0*/  HADD2.F32 R7, -RZ, R7.H0_H0 ;  /* 0x20000007ff077230 */ /* 0x020fc60000004100 */
[----:B------:R-:W-:Y:S01]  /*0700*/  FMUL R2, R2, R29 ;  /* 0x0000001d02027220 */ /* 0x000fe20000400000 */
[----:B------:R-:W-:-:S04]  /*0710*/  IMAD.WIDE R26, R27, 0x2, R16 ;  /* 0x000000021b1a7825 */ /* 0x000fc800078e0210 */
[----:B------:R-:W-:Y:S02]  /*0720*/  FFMA R28, R7, R2, R28 ;  /* 0x00000002071c7223 */ /* 0x000fe4000000001c */
[----:B------:R-:W3:Y:S01]  /*0730*/  LDG.E.EL.U16 R2, desc[UR4][R18.64+0x18] ;  /* 0x0000180412027981 */ /* 0x000ee2000c2e1500 */
[----:B------:R-:W-:-:S03]  /*0740*/  IADD3 R7, R9, 0x14, RZ ;  /* 0x0000001409077810 */ /* 0x000fc60007ffe0ff */
[----:B------:R1:W5:Y:S01]  /*0750*/  LDG.E.EL.U16 R21, desc[UR4][R26.64] ;  /* 0x000000041a157981 */ /* 0x000362000c2e1500 */
[----:B------:R-:W-:-:S05]  /*0760*/  LOP3.LUT R7, R0, R7, RZ, 0xfc, !PT ;  /* 0x0000000700077212 */ /* 0x000fca00078efcff */
[----:B-1----:R-:W-:-:S04]  /*0770*/  IMAD.WIDE R26, R7, 0x2, R14 ;  /* 0x00000002071a7825 */ /* 0x002fc800078e020e */
[----:B--2---:R-:W-:Y:S02]  /*0780*/  HADD2.F32 R29, -RZ, R22.H0_H0 ;  /* 0x20000016ff1d7230 */ /* 0x004fe40000004100 */
[----:B----4-:R-:W-:Y:S02]  /*0790*/  HADD2.F32 R24, -RZ, R23.H0_H0 ;  /* 0x20000017ff187230 */ /* 0x010fe40000004100 */
[----:B------:R-:W-:-:S04]  /*07a0*/  IMAD.WIDE R22, R7, 0x2, R10 ;  /* 0x0000000207167825 */ /* 0x000fc800078e020a */
[----:B------:R-:W-:Y:S01]  /*07b0*/  FADD R29, R29, R24 ;  /* 0x000000181d1d7221 */ /* 0x000fe20000000000 */
[----:B------:R-:W-:Y:S01]  /*07c0*/  IMAD.WIDE R24, R7, 0x2, R12 ;  /* 0x0000000207187825 */ /* 0x000fe200078e020c */
[----:B------:R-:W2:Y:S03]  /*07d0*/  LDG.E.EL.U16 R22, desc[UR4][R22.64] ;  /* 0x0000000416167981 */ /* 0x000ea6000c2e1500 */
[----:B------:R-:W-:-:S05]  /*07e0*/  HADD2.F32 R20, -RZ, R20.H0_H0 ;  /* 0x20000014ff147230 */ /* 0x000fca0000004100 */
[----:B------:R-:W-:Y:S02]  /*07f0*/  FADD R29, R20, R29 ;  /* 0x0000001d141d7221 */ /* 0x000fe40000000000 */
[----:B------:R-:W4:Y:S04]  /*0800*/  LDG.E.EL.U16 R20, desc[UR4][R26.64] ;  /* 0x000000041a147981 */ /* 0x000f28000c2e1500 */
[----:B------:R1:W4:Y:S01]  /*0810*/  LDG.E.EL.U16 R23, desc[UR4][R24.64] ;  /* 0x0000000418177981 */ /* 0x000322000c2e1500 */
[----:B---3--:R-:W-:Y:S02]  /*0820*/  HADD2.F32 R2, -RZ, R2.H0_H0 ;  /* 0x20000002ff027230 */ /* 0x008fe40000004100 */
[----:B-----5:R-:W-:-:S03]  /*0830*/  HADD2.F32 R21, -RZ, R21.H0_H0 ;  /* 0x20000015ff157230 */ /* 0x020fc60000004100 */
[----:B------:R-:W-:-:S04]  /*0840*/  FMUL R2, R2, R29 ;  /* 0x0000001d02027220 */ /* 0x000fc80000400000 */
[----:B------:R-:W-:Y:S01]  /*0850*/  FFMA R28, R21, R2, R28 ;  /* 0x00000002151c7223 */ /* 0x000fe2000000001c */
[----:B------:R-:W-:Y:S01]  /*0860*/  IADD3 R21, R9, 0x18, RZ ;  /* 0x0000001809157810 */ /* 0x000fe20007ffe0ff */
[----:B------:R-:W3:Y:S01]  /*0870*/  LDG.E.EL.U16 R2, desc[UR4][R18.64+0x20] ;  /* 0x0000200412027981 */ /* 0x000ee2000c2e1500 */
[----:B-1----:R-:W-:Y:S02]  /*0880*/  IMAD.WIDE R24, R7, 0x2, R16 ;  /* 0x0000000207187825 */ /* 0x002fe400078e0210 */
[----:B------:R-:W-:-:S03]  /*0890*/  LOP3.LUT R7, R0, R21, RZ, 0xfc, !PT ;  /* 0x0000001500077212 */ /* 0x000fc600078efcff */
[----:B------:R1:W5:Y:S02]  /*08a0*/  LDG.E.EL.U16 R21, desc[UR4][R24.64] ;  /* 0x0000000418157981 */ /* 0x000364000c2e1500 */
[----:B-1----:R-:W-:-:S04]  /*08b0*/  IMAD.WIDE R24, R7, 0x2, R12 ;  /* 0x0000000207187825 */ /* 0x002fc800078e020c */
[----:B--2---:R-:W-:Y:S02]  /*08c0*/  HADD2.F32 R29, -RZ, R22.H0_H0 ;  /* 0x20000016ff1d7230 */ /* 0x004fe40000004100 */
[----:B----4-:R-:W-:Y:S02]  /*08d0*/  HADD2.F32 R27, -RZ, R20.H0_H0 ;  /* 0x20000014ff1b7230 */ /* 0x010fe40000004100 */
[----:B------:R-:W-:Y:S02]  /*08e0*/  HADD2.F32 R26, -RZ, R23.H0_H0 ;  /* 0x20000017ff1a7230 */ /* 0x000fe40000004100 */
[----:B------:R-:W-:-:S04]  /*08f0*/  IMAD.WIDE R22, R7, 0x2, R10 ;  /* 0x0000000207167825 */ /* 0x000fc800078e020a */
[----:B------:R-:W-:Y:S02]  /*0900*/  FADD R26, R29, R26 ;  /* 0x0000001a1d1a7221 */ /* 0x000fe40000000000 */
[----:B------:R-:W2:Y:S02]  /*0910*/  LDG.E.EL.U16 R22, desc[UR4][R22.64] ;  /* 0x0000000416167981 */ /* 0x000ea4000c2e1500 */
[----:B------:R-:W-:Y:S01]  /*0920*/  FADD R29, R27, R26 ;  /* 0x0000001a1b1d7221 */ /* 0x000fe20000000000 */
[----:B------:R-:W-:-:S05]  /*0930*/  IMAD.WIDE R26, R7, 0x2, R14 ;  /* 0x00000002071a7825 */ /* 0x000fca00078e020e */
[----:B------:R-:W4:Y:S04]  /*0940*/  LDG.E.EL.U16 R20, desc[UR4][R26.64] ;  /* 0x000000041a147981 */ /* 0x000f28000c2e1500 */
[----:B------:R1:W4:Y:S01]  /*0950*/  LDG.E.EL.U16 R23, desc[UR4][R24.64] ;  /* 0x0000000418177981 */ /* 0x000322000c2e1500 */
[----:B---3--:R-:W-:Y:S02]  /*0960*/  HADD2.F32 R2, -RZ, R2.H0_H0 ;  /* 0x20000002ff027230 */ /* 0x008fe40000004100 */
[----:B-----5:R-:W-:-:S03]  /*0970*/  HADD2.F32 R21, -RZ, R21.H0_H0 ;  /* 0x20000015ff157230 */ /* 0x020fc60000004100 */
[----:B------:R-:W-:-:S04]  /*0980*/  FMUL R2, R2, R29 ;  /* 0x0000001d02027220 */ /* 0x000fc80000400000 */
[----:B------:R-:W-:Y:S01]  /*0990*/  FFMA R28, R21, R2, R28 ;  /* 0x00000002151c7223 */ /* 0x000fe2000000001c */
[----:B-1----:R-:W-:Y:S01]  /*09a0*/  IMAD.WIDE R24, R7, 0x2, R16 ;  /* 0x0000000207187825 */ /* 0x002fe200078e0210 */
[----:B------:R-:W3:Y:S01]  /*09b0*/  LDG.E.EL.U16 R2, desc[UR4][R18.64+0x28] ;  /* 0x0000280412027981 */ /* 0x000ee2000c2e1500 */
[----:B------:R-:W-:-:S03]  /*09c0*/  IADD3 R21, R9, 0x1c, RZ ;  /* 0x0000001c09157810 */ /* 0x000fc60007ffe0ff */
[----:B------:R1:W5:Y:S01]  /*09d0*/  LDG.E.EL.U16 R7, desc[UR4][R24.64] ;  /* 0x0000000418077981 */ /* 0x000362000c2e1500 */
[----:B------:R-:W-:-:S05]  /*09e0*/  LOP3.LUT R21, R0, R21, RZ, 0xfc, !PT ;  /* 0x0000001500157212 */ /* 0x000fca00078efcff */
        /* <DEDUP_REMOVED lines=8> */
[----:B------:R-:W-:-:S06]  /*0a70*/  IMAD.WIDE R26, R21, 0x2, R14 ;  /* 0x00000002151a7825 */ /* 0x000fcc00078e020e */
[----:B------:R-:W4:Y:S04]  /*0a80*/  LDG.E.EL.U16 R26, desc[UR4][R26.64] ;  /* 0x000000041a1a7981 */ /* 0x000f28000c2e1500 */
[----:B------:R2:W4:Y:S01]  /*0a90*/  LDG.E.EL.U16 R23, desc[UR4][R24.64] ;  /* 0x0000000418177981 */ /* 0x000522000c2e1500 */
[----:B---3--:R-:W-:Y:S02]  /*0aa0*/  HADD2.F32 R2, -RZ, R2.H0_H0 ;  /* 0x20000002ff027230 */ /* 0x008fe40000004100 */
[----:B-----5:R-:W-:-:S03]  /*0ab0*/  HADD2.F32 R7, -RZ, R7.H0_H0 ;  /* 0x20000007ff077230 */ /* 0x020fc60000004100 */
[----:B------:R-:W-:-:S04]  /*0ac0*/  FMUL R2, R2, R29 ;  /* 0x0000001d02027220 */ /* 0x000fc80000400000 */
[----:B------:R-:W-:Y:S01]  /*0ad0*/  FFMA R28, R7, R2, R28 ;  /* 0x00000002071c7223 */ /* 0x000fe2000000001c */
[----:B------:R-:W-:Y:S01]  /*0ae0*/  IADD3 R7, R9, 0x20, RZ ;  /* 0x0000002009077810 */ /* 0x000fe20007ffe0ff */
[----:B------:R-:W-:-:S03]  /*0af0*/  IMAD.WIDE R20, R21, 0x2, R16 ;  /* 0x0000000215147825 */ /* 0x000fc600078e0210 */
[----:B------:R-:W-:Y:S02]  /*0b00*/  LOP3.LUT R2, R0, R7, RZ, 0xfc, !PT ;  /* 0x0000000700027212 */ /* 0x000fe400078efcff */
[----:B------:R-:W3:Y:S04]  /*0b10*/  LDG.E.EL.U16 R7, desc[UR4][R18.64+0x30] ;  /* 0x0000300412077981 */ /* 0x000ee8000c2e1500 */
[----:B------:R-:W5:Y:S01]  /*0b20*/  LDG.E.EL.U16 R20, desc[UR4][R20.64] ;  /* 0x0000000414147981 */ /* 0x000f62000c2e1500 */
[----:B--2---:R-:W-:Y:S02]  /*0b30*/  HADD2.F32 R24, -RZ, R22.H0_H0 ;  /* 0x20000016ff187230 */ /* 0x004fe40000004100 */
[----:B----4-:R-:W-:Y:S02]  /*0b40*/  HADD2.F32 R26, -RZ, R26.H0_H0 ;  /* 0x2000001aff1a7230 */ /* 0x010fe40000004100 */
[----:B------:R-:W-:-:S02]  /*0b50*/  HADD2.F32 R27, -RZ, R23.H0_H0 ;  /* 0x20000017ff1b7230 */ /* 0x000fc40000004100 */
[----:B------:R-:W-:-:S04]  /*0b60*/  IMAD.WIDE R22, R2, 0x2, R10 ;  /* 0x0000000202167825 */ /* 0x000fc800078e020a */
[----:B------:R-:W-:Y:S01]  /*0b70*/  FADD R27, R24, R27 ;  /* 0x0000001b181b7221 */ /* 0x000fe20000000000 */
[----:B------:R-:W-:Y:S01]  /*0b80*/  IMAD.WIDE R24, R2, 0x2, R12 ;  /* 0x0000000202187825 */ /* 0x000fe200078e020c */
[----:B------:R-:W2:Y:S03]  /*0b90*/  LDG.E.EL.U16 R22, desc[UR4][R22.64] ;  /* 0x0000000416167981 */ /* 0x000ea6000c2e1500 */
[----:B------:R-:W-:Y:S01]  /*0ba0*/  FADD R29, R26, R27 ;  /* 0x0000001b1a1d7221 */ /* 0x000fe20000000000 */
[----:B------:R-:W-:Y:S01]  /*0bb0*/  IMAD.WIDE R26, R2, 0x2, R14 ;  /* 0x00000002021a7825 */ /* 0x000fe200078e020e */
[----:B------:R-:W4:Y:S05]  /*0bc0*/  LDG.E.EL.U16 R24, desc[UR4][R24.64] ;  /* 0x0000000418187981 */ /* 0x000f2a000c2e1500 */
[----:B------:R-:W4:Y:S01]  /*0bd0*/  LDG.E.EL.U16 R26, desc[UR4][R26.64] ;  /* 0x000000041a1a7981 */ /* 0x000f22000c2e1500 */
[----:B---3--:R-:W-:-:S05]  /*0be0*/  HADD2.F32 R7, -RZ, R7.H0_H0 ;  /* 0x20000007ff077230 */ /* 0x008fca0000004100 */
[----:B------:R-:W-:Y:S01]  /*0bf0*/  FMUL R29, R7, R29 ;  /* 0x0000001d071d7220 */ /* 0x000fe20000400000 */
[----:B-----5:R-:W-:-:S05]  /*0c00*/  HADD2.F32 R7, -RZ, R20.H0_H0 ;  /* 0x20000014ff077230 */ /* 0x020fca0000004100 */
[----:B------:R-:W-:Y:S01]  /*0c10*/  FFMA R28, R7, R29, R28 ;  /* 0x0000001d071c7223 */ /* 0x000fe2000000001c */
[----:B------:R-:W-:Y:S01]  /*0c20*/  IADD3 R7, R9, 0x24, RZ ;  /* 0x0000002409077810 */ /* 0x000fe20007ffe0ff */
[----:B------:R-:W-:Y:S02]  /*0c30*/  IMAD.WIDE R20, R2, 0x2, R16 ;  /* 0x0000000202147825 */ /* 0x000fe400078e0210 */
[----:B------:R-:W3:Y:S01]  /*0c40*/  LDG.E.EL.U16 R2, desc[UR4][R18.64+0x38] ;  /* 0x0000380412027981 */ /* 0x000ee2000c2e1500 */
[----:B------:R-:W-:-:S03]  /*0c50*/  LOP3.LUT R7, R0, R7, RZ, 0xfc, !PT ;  /* 0x0000000700077212 */ /* 0x000fc600078efcff */
[----:B------:R-:W5:Y:S01]  /*0c60*/  LDG.E.EL.U16 R20, desc[UR4][R20.64] ;  /* 0x0000000414147981 */ /* 0x000f62000c2e1500 */
[----:B--2---:R-:W-:Y:S02]  /*0c70*/  HADD2.F32 R22, -RZ, R22.H0_H0 ;  /* 0x20000016ff167230 */ /* 0x004fe40000004100 */
[----:B----4-:R-:W-:Y:S02]  /*0c80*/  HADD2.F32 R29, -RZ, R24.H0_H0 ;  /* 0x20000018ff1d7230 */ /* 0x010fe40000004100 */
[----:B------:R-:W-:-:S04]  /*0c90*/  IMAD.WIDE R24, R7, 0x2, R12 ;  /* 0x0000000207187825 */ /* 0x000fc800078e020c */
[----:B------:R-:W-:Y:S01]  /*0ca0*/  FADD R29, R22, R29 ;  /* 0x0000001d161d7221 */ /* 0x000fe20000000000 */
[----:B------:R-:W-:Y:S02]  /*0cb0*/  HADD2.F32 R26, -RZ, R26.H0_H0 ;  /* 0x2000001aff1a7230 */ /* 0x000fe40000004100 */
[C---:B------:R-:W-:Y:S01]  /*0cc0*/  IMAD.WIDE R22, R7.reuse, 0x2, R10 ;  /* 0x0000000207167825 */ /* 0x040fe200078e020a */
[----:B------:R1:W2:Y:S03]  /*0cd0*/  LDG.E.EL.U16 R24, desc[UR4][R24.64] ;  /* 0x0000000418187981 */ /* 0x0002a6000c2e1500 */
[----:B------:R-:W-:Y:S01]  /*0ce0*/  FADD R29, R26, R29 ;  /* 0x0000001d1a1d7221 */ /* 0x000fe20000000000 */
[----:B------:R-:W-:Y:S01]  /*0cf0*/  IMAD.WIDE R26, R7, 0x2, R14 ;  /* 0x00000002071a7825 */ /* 0x000fe200078e020e */
[----:B------:R2:W4:Y:S05]  /*0d00*/  LDG.E.EL.U16 R22, desc[UR4][R22.64] ;  /* 0x0000000416167981 */ /* 0x00052a000c2e1500 */
[----:B------:R-:W4:Y:S01]  /*0d10*/  LDG.E.EL.U16 R26, desc[UR4][R26.64] ;  /* 0x000000041a1a7981 */ /* 0x000f22000c2e1500 */
[----:B---3--:R-:W-:-:S02]  /*0d20*/  HADD2.F32 R2, -RZ, R2.H0_H0 ;  /* 0x20000002ff027230 */ /* 0x008fc40000004100 */
[----:B-----5:R-:W-:-:S03]  /*0d30*/  HADD2.F32 R21, -RZ, R20.H0_H0 ;  /* 0x20000014ff157230 */ /* 0x020fc60000004100 */
[----:B------:R-:W-:Y:S01]  /*0d40*/  FMUL R2, R2, R29 ;  /* 0x0000001d02027220 */ /* 0x000fe20000400000 */
[----:B------:R-:W-:-:S03]  /*0d50*/  IADD3 R29, R9, 0x28, RZ ;  /* 0x00000028091d7810 */ /* 0x000fc60007ffe0ff */
[----:B------:R-:W-:Y:S01]  /*0d60*/  FFMA R2, R21, R2, R28 ;  /* 0x0000000215027223 */ /* 0x000fe2000000001c */
[----:B-1----:R-:W-:Y:S01]  /*0d70*/  LOP3.LUT R25, R0, R29, RZ, 0xfc, !PT ;  /* 0x0000001d00197212 */ /* 0x002fe200078efcff */
[----:B------:R-:W-:-:S06]  /*0d80*/  IMAD.WIDE R20, R7, 0x2, R16 ;  /* 0x0000000207147825 */ /* 0x000fcc00078e0210 */
[----:B------:R1:W3:Y:S01]  /*0d90*/  LDG.E.EL.U16 R20, desc[UR4][R20.64] ;  /* 0x0000000414147981 */ /* 0x0002e2000c2e1500 */
[----:B--2---:R-:W-:-:S03]  /*0da0*/  HADD2.F32 R23, -RZ, R24.H0_H0 ;  /* 0x20000018ff177230 */ /* 0x004fc60000004100 */
[----:B------:R-:W2:Y:S01]  /*0db0*/  LDG.E.EL.U16 R24, desc[UR4][R18.64+0x40] ;  /* 0x0000400412187981 */ /* 0x000ea2000c2e1500 */
[----:B----4-:R-:W-:Y:S02]  /*0dc0*/  HADD2.F32 R22, -RZ, R22.H0_H0 ;  /* 0x20000016ff167230 */ /* 0x010fe40000004100 */
[----:B------:R-:W-:-:S03]  /*0dd0*/  HADD2.F32 R28, -RZ, R26.H0_H0 ;  /* 0x2000001aff1c7230 */ /* 0x000fc60000004100 */
[----:B------:R-:W-:Y:S01]  /*0de0*/  FADD R7, R22, R23 ;  /* 0x0000001716077221 */ /* 0x000fe20000000000 */
[----:B------:R-:W-:-:S04]  /*0df0*/  IMAD.WIDE R22, R25, 0x2, R10 ;  /* 0x0000000219167825 */ /* 0x000fc800078e020a */
[----:B------:R-:W-:-:S04]  /*0e00*/  IMAD.WIDE R26, R25, 0x2, R12 ;  /* 0x00000002191a7825 */ /* 0x000fc800078e020c */
[----:B-1----:R-:W-:Y:S01]  /*0e10*/  FADD R21, R28, R7 ;  /* 0x000000071c157221 */ /* 0x002fe20000000000 */
[----:B------:R-:W4:Y:S01]  /*0e20*/  LDG.E.EL.U16 R22, desc[UR4][R22.64] ;  /* 0x0000000416167981 */ /* 0x000f22000c2e1500 */
[----:B------:R-:W-:-:S03]  /*0e30*/  IMAD.WIDE R28, R25, 0x2, R14 ;  /* 0x00000002191c7825 */ /* 0x000fc600078e020e */
[----:B------:R-:W5:Y:S04]  /*0e40*/  LDG.E.EL.U16 R26, desc[UR4][R26.64] ;  /* 0x000000041a1a7981 */ /* 0x000f68000c2e1500 */
[----:B------:R1:W5:Y:S04]  /*0e50*/  LDG.E.EL.U16 R28, desc[UR4][R28.64] ;  /* 0x000000041c1c7981 */ /* 0x000368000c2e1500 */
[----:B------:R-:W5:Y:S01]  /*0e60*/  LDG.E.EL.U16 R7, desc[UR4][R18.64+0x48] ;  /* 0x0000480412077981 */ /* 0x000f62000c2e1500 */
[----:B------:R-:W-:-:S04]  /*0e70*/  IADD3 R9, P0, R9, 0x2c, RZ ;  /* 0x0000002c09097810 */ /* 0x000fc80007f1e0ff */
[----:B-1----:R-:W-:Y:S01]  /*0e80*/  LOP3.LUT R29, R0, R9, RZ, 0xfc, !PT ;  /* 0x00000009001d7212 */ /* 0x002fe200078efcff */
[----:B--2---:R-:W-:-:S05]  /*0e90*/  HADD2.F32 R24, -RZ, R24.H0_H0 ;  /* 0x20000018ff187230 */ /* 0x004fca0000004100 */
[----:B------:R-:W-:Y:S01]  /*0ea0*/  FMUL R24, R24, R21 ;  /* 0x0000001518187220 */ /* 0x000fe20000400000 */
[----:B---3--:R-:W-:Y:S02]  /*0eb0*/  HADD2.F32 R21, -RZ, R20.H0_H0 ;  /* 0x20000014ff157230 */ /* 0x008fe40000004100 */
[----:B----4-:R-:W-:Y:S02]  /*0ec0*/  HADD2.F32 R22, -RZ, R22.H0_H0 ;  /* 0x20000016ff167230 */ /* 0x010fe40000004100 */
[----:B-----5:R-:W-:Y:S02]  /*0ed0*/  HADD2.F32 R23, -RZ, R26.H0_H0 ;  /* 0x2000001aff177230 */ /* 0x020fe40000004100 */
[----:B------:R-:W-:Y:S01]  /*0ee0*/  FFMA R2, R21, R24, R2 ;  /* 0x0000001815027223 */ /* 0x000fe20000000002 */
[----:B------:R-:W-:Y:S02]  /*0ef0*/  HADD2.F32 R28, -RZ, R28.H0_H0 ;  /* 0x2000001cff1c7230 */ /* 0x000fe40000004100 */
[----:B------:R-:W-:Y:S01]  /*0f00*/  FADD R23, R22, R23 ;  /* 0x0000001716177221 */ /* 0x000fe20000000000 */
[----:B------:R-:W-:-:S04]  /*0f10*/  IMAD.WIDE R24, R25, 0x2, R16 ;  /* 0x0000000219187825 */ /* 0x000fc800078e0210 */
[----:B------:R-:W-:Y:S01]  /*0f20*/  FADD R28, R28, R23 ;  /* 0x000000171c1c7221 */ /* 0x000fe20000000000 */
[C---:B------:R-:W-:Y:S01]  /*0f30*/  IMAD.WIDE R20, R29.reuse, 0x2, R10 ;  /* 0x000000021d147825 */ /* 0x040fe200078e020a */
[----:B------:R-:W2:Y:S03]  /*0f40*/  LDG.E.EL.U16 R24, desc[UR4][R24.64] ;  /* 0x0000000418187981 */ /* 0x000ea6000c2e1500 */
[C---:B------:R-:W-:Y:S02]  /*0f50*/  IMAD.WIDE R22, R29.reuse, 0x2, R12 ;  /* 0x000000021d167825 */ /* 0x040fe400078e020c */
[----:B------:R1:W3:Y:S02]  /*0f60*/  LDG.E.EL.U16 R20, desc[UR4][R20.64] ;  /* 0x0000000414147981 */ /* 0x0002e4000c2e1500 */
[----:B------:R-:W-:Y:S02]  /*0f70*/  IMAD.WIDE R26, R29, 0x2, R14 ;  /* 0x000000021d1a7825 */ /* 0x000fe400078e020e */
[----:B------:R2:W4:Y:S02]  /*0f80*/  LDG.E.EL.U16 R22, desc[UR4][R22.64] ;  /* 0x0000000416167981 */ /* 0x000524000c2e1500 */
[----:B------:R-:W-:-:S02]  /*0f90*/  HADD2.F32 R7, -RZ, R7.H0_H0 ;  /* 0x20000007ff077230 */ /* 0x000fc40000004100 */
[----:B------:R-:W5:Y:S03]  /*0fa0*/  LDG.E.EL.U16 R26, desc[UR4][R26.64] ;  /* 0x000000041a1a7981 */ /* 0x000f66000c2e1500 */
[----:B-1----:R-:W-:Y:S01]  /*0fb0*/  FMUL R21, R7, R28 ;  /* 0x0000001c07157220 */ /* 0x002fe20000400000 */
[----:B------:R-:W-:Y:S01]  /*0fc0*/  IMAD.WIDE R28, R29, 0x2, R16 ;  /* 0x000000021d1c7825 */ /* 0x000fe200078e0210 */
[----:B------:R-:W5:Y:S05]  /*0fd0*/  LDG.E.EL.U16 R7, desc[UR4][R18.64+0x50] ;  /* 0x0000500412077981 */ /* 0x000f6a000c2e1500 */
[----:B------:R-:W5:Y:S01]  /*0fe0*/  LDG.E.EL.U16 R28, desc[UR4][R28.64] ;  /* 0x000000041c1c7981 */ /* 0x000f62000c2e1500 */
[----:B------:R-:W-:-:S02]  /*0ff0*/  IADD3.X R8, RZ, R8, RZ, P0, !PT ;  /* 0x00000008ff087210 */ /* 0x000fc400007fe4ff */
[----:B------:R-:W-:-:S04]  /*1000*/  ISETP.GE.U32.AND P0, PT, R9, 0xffc, PT ;  /* 0x00000ffc0900780c */ /* 0x000fc80003f06070 */
[----:B------:R-:W-:Y:S01]  /*1010*/  ISETP.GE.U32.AND.EX P0, PT, R8, RZ, PT, P0 ;  /* 0x000000ff0800720c */ /* 0x000fe20003f06100 */
[----:B--2---:R-:W-:Y:S02]  /*1020*/  HADD2.F32 R23, -RZ, R24.H0_H0 ;  /* 0x20000018ff177230 */ /* 0x004fe40000004100 */
[----:B---3--:R-:W-:-:S03]  /*1030*/  HADD2.F32 R24, -RZ, R20.H0_H0 ;  /* 0x20000014ff187230 */ /* 0x008fc60000004100 */
[----:B------:R-:W-:Y:S01]  /*1040*/  FFMA R21, R23, R21, R2 ;  /* 0x0000001517157223 */ /* 0x000fe20000000002 */
[----:B----4-:R-:W-:Y:S02]  /*1050*/  HADD2.F32 R25, -RZ, R22.H0_H0 ;  /* 0x20000016ff197230 */ /* 0x010fe40000004100 */
[----:B-----5:R-:W-:-:S03]  /*1060*/  HADD2.F32 R2, -RZ, R26.H0_H0 ;  /* 0x2000001aff027230 */ /* 0x020fc60000004100 */
[----:B------:R-:W-:Y:S01]  /*1070*/  FADD R25, R24, R25 ;  /* 0x0000001918197221 */ /* 0x000fe20000000000 */
[----:B------:R-:W-:-:S03]  /*1080*/  HADD2.F32 R7, -RZ, R7.H0_H0 ;  /* 0x20000007ff077230 */ /* 0x000fc60000004100 */
[----:B------:R-:W-:Y:S01]  /*1090*/  FADD R20, R2, R25 ;  /* 0x0000001902147221 */ /* 0x000fe20000000000 */
[----:B------:R-:W-:Y:S01]  /*10a0*/  IADD3 R2, P1, R18, 0x58, RZ ;  /* 0x0000005812027810 */ /* 0x000fe20007f3e0ff */
[----:B------:R-:W-:Y:S02]  /*10b0*/  HADD2.F32 R28, -RZ, R28.H0_H0 ;  /* 0x2000001cff1c7230 */ /* 0x000fe40000004100 */
[----:B------:R-:W-:Y:S01]  /*10c0*/  FMUL R20, R7, R20 ;  /* 0x0000001407147220 */ /* 0x000fe20000400000 */
[----:B------:R-:W-:-:S03]  /*10d0*/  IADD3.X R7, RZ, R19, RZ, P1, !PT ;  /* 0x00000013ff077210 */ /* 0x000fc60000ffe4ff */
[----:B------:R-:W-:Y:S01]  /*10e0*/  FFMA R28, R28, R20, R21 ;  /* 0x000000141c1c7223 */ /* 0x000fe20000000015 */
[----:B------:R-:W-:Y:S06]  /*10f0*/  @!P0 BRA `(.L_x_2) ;  /* 0xfffffff000708947 */ /* 0x000fec000383ffff */
.L_x_1:
[----:B------:R-:W-:Y:S05]  /*1100*/  BSYNC B0 ;  /* 0x0000000000007941 */ /* 0x000fea0003800000 */
.L_x_0:
[----:B------:R-:W1:Y:S01]  /*1110*/  LDC.64 R10, c[0x0][0x238] ;  /* 0x00008e00ff0a7b82 */ /* 0x000e620000000a00 */
[----:B------:R-:W-:-:S07]  /*1120*/  CS2R R8, SRZ ;  /* 0x0000000000087805 */ /* 0x000fce000001ff00 */
[----:B------:R-:W2:Y:S01]  /*1130*/  LDC.64 R14, c[0x0][0x248] ;  /* 0x00009200ff0e7b82 */ /* 0x000ea20000000a00 */
[----:B------:R-:W-:Y:S01]  /*1140*/  HFMA2.MMA R2, -RZ, RZ, 0, 0 ;  /* 0x00000000ff027435 */ /* 0x000fe200000001ff */
[----:B------:R-:W3:Y:S01]  /*1150*/  SHFL.BFLY PT, R7, R28, 0x2, 0x1f ;  /* 0x0c401f001c077f89 */ /* 0x000ee200000e0000 */
[----:B------:R-:W-:Y:S01]  /*1160*/  LOP3.LUT P0, RZ, R5, 0xf0, RZ, 0xc0, !PT ;  /* 0x000000f005ff7812 */ /* 0x000fe2000780c0ff */
[----:B------:R-:W-:-:S04]  /*1170*/  ULDC.64 UR8, c[0x0][0x228] ;  /* 0x00008a0000087ab9 */ /* 0x000fc80000000a00 */
[----:B------:R-:W4:Y:S01]  /*1180*/  LDC.64 R16, c[0x0][0x230] ;  /* 0x00008c00ff107b82 */ /* 0x000f220000000a00 */
[----:B-1----:R-:W-:-:S07]  /*1190*/  IMAD.WIDE R10, R6, 0x8, R10 ;  /* 0x00000008060a7825 */ /* 0x002fce00078e020a */
[----:B------:R-:W4:Y:S01]  /*11a0*/  LDC.64 R18, c[0x0][0x240] ;  /* 0x00009000ff127b82 */ /* 0x000f220000000a00 */
[----:B------:R1:W5:Y:S01]  /*11b0*/  @!P3 LDG.E.EL.64 R8, desc[UR4][R10.64] ;  /* 0x000000040a08b981 */ /* 0x000362000c2e1b00 */
[----:B--2---:R-:W-:-:S05]  /*11c0*/  IMAD.WIDE R14, R6, 0x4, R14 ;  /* 0x00000004060e7825 */ /* 0x004fca00078e020e */
[----:B------:R2:W4:Y:S01]  /*11d0*/  @!P3 LDG.E.EL R2, desc[UR4][R14.64] ;  /* 0x000000040e02b981 */ /* 0x000522000c2e1900 */
[----:B---3--:R-:W-:Y:S01]  /*11e0*/  FADD R7, R7, R28 ;  /* 0x0000001c07077221 */ /* 0x008fe20000000000 */
[----:B-1----:R-:W1:Y:S01]  /*11f0*/  LDC.64 R10, c[0x0][0x210] ;  /* 0x00008400ff0a7b82 */ /* 0x002e620000000a00 */
[----:B------:R-:W-:Y:S02]  /*1200*/  SHF.L.U32 R5, R3, 0x2, RZ ;  /* 0x0000000203057819 */ /* 0x000fe400000006ff */
[----:B------:R-:W-:Y:S01]  /*1210*/  ISETP.LT.AND P0, PT, R6, UR6, !P0 ;  /* 0x0000000606007c0c */ /* 0x000fe2000c701270 */
[----:B------:R-:W3:Y:S01]  /*1220*/  SHFL.BFLY PT, R12, R7, 0x1, 0x1f ;  /* 0x0c201f00070c7f89 */ /* 0x000ee200000e0000 */
[----:B------:R-:W-:Y:S01]  /*1230*/  ULDC.64 UR6, c[0x0][0x250] ;  /* 0x0000940000067ab9 */ /* 0x000fe20000000a00 */
[----:B------:R-:W-:Y:S02]  /*1240*/  IADD3 R4, P4, R4, UR8, RZ ;  /* 0x0000000804047c10 */ /* 0x000fe4000ff9e0ff */
[----:B--2---:R-:W1:Y:S01]  /*1250*/  LDC.64 R14, c[0x0][0x220] ;  /* 0x00008800ff0e7b82 */ /* 0x004e620000000a00 */
[----:B------:R-:W-:Y:S01]  /*1260*/  MOV R26, 0xffffffff ;  /* 0xffffffff001a7802 */ /* 0x000fe20000000f00 */
[----:B---3--:R-:W-:-:S06]  /*1270*/  FADD R23, R7, R12 ;  /* 0x0000000c07177221 */ /* 0x008fcc0000000000 */
[----:B------:R-:W1:Y:S01]  /*1280*/  LDC.64 R12, c[0x0][0x218] ;  /* 0x00008600ff0c7b82 */ /* 0x000e620000000a00 */
[----:B-----5:R-:W-:Y:S02]  /*1290*/  ISETP.GE.AND P1, PT, R9, RZ, PT ;  /* 0x000000ff0900720c */ /* 0x020fe40003f26270 */
[----:B------:R-:W-:-:S04]  /*12a0*/  IADD3 R21, P2, R8, 0x1f500, RZ ;  /* 0x0001f50008157810 */ /* 0x000fc80007f5e0ff */
[----:B------:R-:W-:Y:S01]  /*12b0*/  SEL R21, R21, R8, !P1 ;  /* 0x0000000815157207 */ /* 0x000fe20004800000 */
[-C--:B----4-:R-:W-:Y:S01]  /*12c0*/  FMUL R3, R2, R2.reuse ;  /* 0x0000000202037220 */ /* 0x090fe20000400000 */
[----:B------:R-:W-:Y:S02]  /*12d0*/  IADD3.X R7, RZ, R9, RZ, P2, !PT ;  /* 0x00000009ff077210 */ /* 0x000fe400017fe4ff */
[----:B------:R-:W-:Y:S01]  /*12e0*/  SHF.L.U32 R6, R21, 0xe, RZ ;  /* 0x0000000e15067819 */ /* 0x000fe200000006ff */
[----:B------:R-:W-:Y:S01]  /*12f0*/  FMUL R20, R3, R2 ;  /* 0x0000000203147220 */ /* 0x000fe20000400000 */
[----:B------:R-:W-:Y:S01]  /*1300*/  SEL R22, R7, R9, !P1 ;  /* 0x0000000907167207 */ /* 0x000fe20004800000 */
[----:B------:R-:W-:Y:S01]  /*1310*/  FMUL R3, R23, 0.5 ;  /* 0x3f00000017037820 */ /* 0x000fe20000400000 */
[----:B------:R-:W-:Y:S02]  /*1320*/  LOP3.LUT R5, R6, R5, RZ, 0xfc, !PT ;  /* 0x0000000506057212 */ /* 0x000fe400078efcff */
[----:B------:R-:W-:Y:S01]  /*1330*/  ISETP.GT.U32.AND P1, PT, R21, 0x1f4ff, PT ;  /* 0x0001f4ff1500780c */ /* 0x000fe20003f24070 */
[----:B------:R-:W-:Y:S01]  /*1340*/  FMUL R20, R3, R20 ;  /* 0x0000001403147220 */ /* 0x000fe20000400000 */
[----:B------:R-:W-:-:S02]  /*1350*/  SHF.L.U64.HI R7, R21, 0xe, R22 ;  /* 0x0000000e15077819 */ /* 0x000fc40000010216 */
[----:B------:R-:W-:Y:S01]  /*1360*/  IADD3 R6, P2, R5, UR6, RZ ;  /* 0x0000000605067c10 */ /* 0x000fe2000ff5e0ff */
[----:B------:R-:W-:Y:S01]  /*1370*/  FMUL R27, R20, 0.000244140625 ;  /* 0x39800000141b7820 */ /* 0x000fe20000400000 */
[----:B------:R-:W-:Y:S02]  /*1380*/  ISETP.GT.U32.AND.EX P1, PT, R22, RZ, !P3, P1 ;  /* 0x000000ff1600720c */ /* 0x000fe40005f24110 */
[----:B------:R-:W-:Y:S02]  /*1390*/  IADD3.X R5, RZ, UR9, RZ, P4, !PT ;  /* 0x00000009ff057c10 */ /* 0x000fe4000a7fe4ff */
[----:B------:R-:W-:Y:S02]  /*13a0*/  IADD3.X R7, R7, UR7, RZ, P2, !PT ;  /* 0x0000000707077c10 */ /* 0x000fe400097fe4ff */
[----:B01----:R-:W-:-:S07]  /*13b0*/  MOV R3, 0xfffffffc ;  /* 0xfffffffc00037802 */ /* 0x003fce0000000f00 */
.L_x_6:
[----:B------:R-:W-:Y:S05]  /*13c0*/  @P1 BRA `(.L_x_3) ;  /* 0x0000000000c41947 */ /* 0x000fea0003800000 */
[----:B------:R-:W-:Y:S02]  /*13d0*/  IADD3 R3, P4, R3, 0x4, RZ ;  /* 0x0000000403037810 */ /* 0x000fe40007f9e0ff */
[----:B------:R-:W-:Y:S02]  /*13e0*/  PRMT R24, RZ, 0x7610, R24 ;  /* 0x00007610ff187816 */ /* 0x000fe40000000018 */
[----:B------:R-:W-:Y:S02]  /*13f0*/  LOP3.LUT R29, R0, R3, RZ, 0xfc, !PT ;  /* 0x00000003001d7212 */ /* 0x000fe400078efcff */
[----:B------:R-:W-:-:S03]  /*1400*/  PRMT R25, RZ, 0x7610, R25 ;  /* 0x00007610ff197816 */ /* 0x000fc60000000019 */
[----:B------:R-:W-:-:S04]  /*1410*/  IMAD.WIDE R20, R29, 0x2, R10 ;  /* 0x000000021d147825 */ /* 0x000fc800078e020a */
[----:B------:R-:W-:Y:S01]  /*1420*/  IMAD.WIDE R22, R29, 0x2, R12 ;  /* 0x000000021d167825 */ /* 0x000fe200078e020c */
[----:B------:R-:W2:Y:S04]  /*1430*/  @!P3 LDG.E.EF.U16 R24, desc[UR4][R20.64] ;  /* 0x000000041418b981 */ /* 0x000ea8000c0e1500 */
[----:B------:R-:W3:Y:S01]  /*1440*/  @!P3 LDG.E.EF.U16 R25, desc[UR4][R22.64] ;  /* 0x000000041619b981 */ /* 0x000ee2000c0e1500 */
[----:B------:R-:W-:-:S03]  /*1450*/  PRMT R28, RZ, 0x7610, R28 ;  /* 0x00007610ff1c7816 */ /* 0x000fc6000000001c */
[----:B------:R-:W4:Y:S01]  /*1460*/  LDG.E.EL.U16 R23, desc[UR4][R4.64] ;  /* 0x0000000404177981 */ /* 0x000f22000c2e1500 */
[----:B--2---:R-:W-:Y:S02]  /*1470*/  HADD2.F32 R24, -RZ, R24.H0_H0 ;  /* 0x20000018ff187230 */ /* 0x004fe40000004100 */
[----:B---3--:R-:W-:-:S05]  /*1480*/  HADD2.F32 R25, -RZ, R25.H0_H0 ;  /* 0x20000019ff197230 */ /* 0x008fca0000004100 */
[----:B------:R-:W-:Y:S01]  /*1490*/  FADD R22, R24, R25 ;  /* 0x0000001918167221 */ /* 0x000fe20000000000 */
[----:B------:R-:W-:-:S05]  /*14a0*/  IMAD.WIDE R24, R29, 0x2, R14 ;  /* 0x000000021d187825 */ /* 0x000fca00078e020e */
[----:B------:R0:W2:Y:S01]  /*14b0*/  @!P3 LDG.E.EF.U16 R28, desc[UR4][R24.64] ;  /* 0x00000004181cb981 */ /* 0x0000a2000c0e1500 */
[----:B------:R-:W-:-:S04]  /*14c0*/  IMAD.WIDE R20, R29, 0x2, R18 ;  /* 0x000000021d147825 */ /* 0x000fc800078e0212 */
[----:B----4-:R-:W-:Y:S01]  /*14d0*/  HADD2.F32 R23, -RZ, R23.H0_H0 ;  /* 0x20000017ff177230 */ /* 0x010fe20000004100 */
[----:B0-----:R-:W-:Y:S01]  /*14e0*/  PRMT R24, RZ, 0x7610, R24 ;  /* 0x00007610ff187816 */ /* 0x001fe20000000018 */
[----:B--2---:R-:W-:-:S05]  /*14f0*/  HADD2.F32 R28, -RZ, R28.H0_H0 ;  /* 0x2000001cff1c7230 */ /* 0x004fca0000004100 */
[--C-:B------:R-:W-:Y:S01]  /*1500*/  FADD R22, R22, R28.reuse ;  /* 0x0000001c16167221 */ /* 0x100fe20000000000 */
[----:B------:R-:W-:-:S06]  /*1510*/  PRMT R28, RZ, 0x7610, R28 ;  /* 0x00007610ff1c7816 */ /* 0x000fcc000000001c */
[----:B------:R0:W2:Y:S02]  /*1520*/  @!P3 LDG.E.EF.U16 R28, desc[UR4][R20.64] ;  /* 0x00000004141cb981 */ /* 0x0000a4000c0e1500 */
[----:B0-----:R-:W-:Y:S01]  /*1530*/  FMUL R21, R22, R23 ;  /* 0x0000001716157220 */ /* 0x001fe20000400000 */
[----:B------:R-:W-:-:S05]  /*1540*/  IMAD.WIDE R22, R29, 0x2, R16 ;  /* 0x000000021d167825 */ /* 0x000fca00078e0210 */
[----:B------:R-:W3:Y:S01]  /*1550*/  @!P3 LDG.E.EF.U16 R24, desc[UR4][R22.64] ;  /* 0x000000041618b981 */ /* 0x000ee2000c0e1500 */
[----:B------:R-:W-:Y:S05]  /*1560*/  WARPSYNC.ALL ;  /* 0x0000000000007948 */ /* 0x000fea0003800000 */
[----:B------:R-:W-:Y:S01]  /*1570*/  BAR.SYNC.DEFER_BLOCKING 0x0 ;  /* 0x0000000000007b1d */ /* 0x000fe20000010000 */
[----:B------:R-:W-:-:S04]  /*1580*/  ISETP.NE.U32.AND P2, PT, R8, -0x1, PT ;  /* 0xffffffff0800780c */ /* 0x000fc80003f45070 */
[----:B------:R-:W-:Y:S01]  /*1590*/  ISETP.NE.AND.EX P2, PT, R9, -0x1, PT, P2 ;  /* 0xffffffff0900780c */ /* 0x000fe20003f45320 */
[----:B------:R-:W-:Y:S01]  /*15a0*/  BSSY B0, `(.L_x_4) ;  /* 0x000000b000007945 */ /* 0x000fe20003800000 */
[----:B------:R-:W-:Y:S01]  /*15b0*/  IADD3.X R26, RZ, R26, RZ, P4, !PT ;  /* 0x0000001aff1a7210 */ /* 0x000fe200027fe4ff */
[----:B--2---:R-:W-:Y:S02]  /*15c0*/  HADD2.F32 R28, -RZ, R28.H0_H0 ;  /* 0x2000001cff1c7230 */ /* 0x004fe40000004100 */
[----:B---3--:R-:W-:-:S05]  /*15d0*/  HADD2.F32 R24, -RZ, R24.H0_H0 ;  /* 0x20000018ff187230 */ /* 0x008fca0000004100 */
[----:B------:R-:W-:-:S04]  /*15e0*/  FADD R24, R24, R24 ;  /* 0x0000001818187221 */ /* 0x000fc80000000000 */
[----:B------:R-:W-:-:S04]  /*15f0*/  FMUL R24, R27, R24 ;  /* 0x000000181b187220 */ /* 0x000fc80000400000 */
[----:B------:R-:W-:-:S04]  /*1600*/  FFMA R21, R21, R2, -R24 ;  /* 0x0000000215157223 */ /* 0x000fc80000000818 */
[----:B------:R-:W-:-:S05]  /*1610*/  FADD R21, R21, R28 ;  /* 0x0000001c15157221 */ /* 0x000fca0000000000 */
[----:B------:R-:W-:Y:S01]  /*1620*/  FSEL R21, R21, RZ, P2 ;  /* 0x000000ff15157208 */ /* 0x000fe20001000000 */
[----:B------:R-:W-:Y:S06]  /*1630*/  @!P0 BRA `(.L_x_5) ;  /* 0x0000000000048947 */ /* 0x000fec0003800000 */
[----:B------:R0:W-:Y:S02]  /*1640*/  REDG.E.ADD.F32.FTZ.RN.STRONG.GPU desc[UR4][R6.64], R21 ;  /* 0x00000015060079a6 */ /* 0x0001e4000c10f384 */
.L_x_5:
[----:B------:R-:W-:Y:S05]  /*1650*/  BSYNC B0 ;  /* 0x0000000000007941 */ /* 0x000fea0003800000 */
.L_x_4:
[----:B------:R-:W-:Y:S02]  /*1660*/  ISETP.GE.U32.AND P2, PT, R3, 0xffc, PT ;  /* 0x00000ffc0300780c */ /* 0x000fe40003f46070 */
[----:B0-----:R-:W-:Y:S02]  /*1670*/  IADD3 R6, P4, R6, 0x10, RZ ;  /* 0x0000001006067810 */ /* 0x001fe40007f9e0ff */
[----:B------:R-:W-:Y:S02]  /*1680*/  ISETP.GE.U32.AND.EX P2, PT, R26, RZ, PT, P2 ;  /* 0x000000ff1a00720c */ /* 0x000fe40003f46120 */
[----:B------:R-:W-:Y:S02]  /*1690*/  IADD3 R4, P5, R4, 0x8, RZ ;  /* 0x0000000804047810 */ /* 0x000fe40007fbe0ff */
[----:B------:R-:W-:Y:S02]  /*16a0*/  IADD3.X R7, RZ, R7, RZ, P4, !PT ;  /* 0x00000007ff077210 */ /* 0x000fe400027fe4ff */
[----:B------:R-:W-:-:S07]  /*16b0*/  IADD3.X R5, RZ, R5, RZ, P5, !PT ;  /* 0x00000005ff057210 */ /* 0x000fce0002ffe4ff */
[----:B------:R-:W-:Y:S05]  /*16c0*/  @!P2 BRA `(.L_x_6) ;  /* 0xfffffffc003ca947 */ /* 0x000fea000383ffff */
[----:B------:R-:W-:Y:S05]  /*16d0*/  EXIT ;  /* 0x000000000000794d */ /* 0x000fea0003800000 */
.L_x_3:
[----:B------:R-:W-:Y:S01]  /*16e0*/  MOV R0, 0x0 ;  /* 0x0000000000007802 */ /* 0x000fe20000000f00 */
[----:B------:R-:W-:Y:S01]  /*16f0*/  ULDC.64 UR6, c[0x4][0x18] ;  /* 0x0100060000067ab9 */ /* 0x000fe20000000a00 */
[----:B------:R-:W-:Y:S01]  /*1700*/  ULDC.64 UR8, c[0x4][0x8] ;  /* 0x0100020000087ab9 */ /* 0x000fe20000000a00 */
[----:B------:R-:W-:Y:S01]  /*1710*/  MOV R4, UR6 ;  /* 0x0000000600047c02 */ /* 0x000fe20008000f00 */
[----:B------:R0:W1:Y:S01]  /*1720*/  LDC.64 R2, c[0x4][R0] ;  /* 0x0100000000027b82 */ /* 0x0000620000000a00 */
[----:B------:R-:W-:Y:S01]  /*1730*/  MOV R5, UR7 ;  /* 0x0000000700057c02 */ /* 0x000fe20008000f00 */
[----:B------:R-:W-:Y:S01]  /*1740*/  ULDC.64 UR6, c[0x4][0x10] ;  /* 0x0100040000067ab9 */ /* 0x000fe20000000a00 */
[----:B------:R-:W-:Y:S01]  /*1750*/  HFMA2.MMA R8, -RZ, RZ, 0, 5.4836273193359375e-06 ;  /* 0x0000005cff087435 */ /* 0x000fe200000001ff */
[----:B------:R-:W-:Y:S01]  /*1760*/  MOV R6, UR6 ;  /* 0x0000000600067c02 */ /* 0x000fe20008000f00 */
[----:B------:R-:W-:Y:S01]  /*1770*/  HFMA2.MMA R13, -RZ, RZ, 0, 0 ;  /* 0x00000000ff0d7435 */ /* 0x000fe200000001ff */
[----:B0-----:R-:W-:-:S10]  /*1780*/  MOV R7, UR7 ;  /* 0x0000000700077c02 */ /* 0x001fd40008000f00 */
[----:B------:R-:W-:Y:S02]  /*1790*/  LEPC R20, `(.L_x_7) ;  /* 0x000000004014794e */ /* 0x000fe40000000000 */
[----:B------:R-:W-:Y:S02]  /*17a0*/  MOV R10, UR8 ;  /* 0x00000008000a7c02 */ /* 0x000fe40008000f00 */
[----:B------:R-:W-:Y:S02]  /*17b0*/  MOV R11, UR9 ;  /* 0x00000009000b7c02 */ /* 0x000fe40008000f00 */
[----:B------:R-:W-:-:S07]  /*17c0*/  MOV R12, 0x1 ;  /* 0x00000001000c7802 */ /* 0x000fce0000000f00 */
[----:B-1----:R-:W-:Y:S05]  /*17d0*/  CALL.ABS.NOINC R2 ;  /* 0x0000000002007343 */ /* 0x002fea0003c00000 */
.L_x_7:
[----:B------:R-:W-:Y:S05]  /*17e0*/  BRA `(.L_x_7) ;  /* 0xfffffffc00fc7947 */ /* 0x000fea000383ffff */
.L_x_8:
[----:B------:R-:W-:-:S00]  /*17f0*/  BRA `(.L_x_8) ;  /* 0xfffffffc00fc7947 */ /* 0x000fc0000383ffff */
[----:B------:R-:W-:-:S00]  /*1800*/  NOP ;  /* 0x0000000000007918 */ /* 0x000fc00000000000 */
[----:B------:R-:W-:-:S00]  /*1810*/  NOP ;  /* 0x0000000000007918 */ /* 0x000fc00000000000 */
[----:B------:R-:W-:-:S00]  /*1820*/  NOP ;  /* 0x0000000000007918 */ /* 0x000fc00000000000 */
[----:B------:R-:W-:-:S00]  /*1830*/  NOP ;  /* 0x0000000000007918 */ /* 0x000fc00000000000 */
[----:B------:R-:W-:-:S00]  /*1840*/  NOP ;  /* 0x0000000000007918 */ /* 0x000fc00000000000 */
[----:B------:R-:W-:-:S00]  /*1850*/  NOP ;  /* 0x0000000000007918 */ /* 0x000fc00000000000 */
[----:B------:R-:W-:-:S00]  /*1860*/  NOP ;  /* 0x0000000000007918 */ /* 0x000fc00000000000 */
[----:B------:R-:W-:-:S00]  /*1870*/  NOP ;  /* 0x0000000000007918 */ /* 0x000fc00000000000 */
.L_x_9:


//--------------------- .nv.global.init           --------------------------
	.section	.nv.global.init,"aw",@progbits
.nv.global.init:
	.type		assertFunc_0,@object
	.size		assertFunc_0,(assertMessage_0 - assertFunc_0)
assertFunc_0:
        /*0000*/ 	.byte	0x75, 0x6e, 0x6b, 0x6e, 0x6f, 0x77, 0x6e, 0x00
	.type		assertMessage_0,@object
	.size		assertMessage_0,(assertFile_0 - assertMessage_0)
assertMessage_0:
        /*0008*/ 	.byte	0x69, 0x6e, 0x64, 0x65, 0x78, 0x20, 0x6f, 0x75, 0x74, 0x20, 0x6f, 0x66, 0x20, 0x62, 0x6f, 0x75
        /*0018*/ 	.byte	0x6e, 0x64, 0x73, 0x3a, 0x20, 0x30, 0x20, 0x3c, 0x3d, 0x20, 0x74, 0x6d, 0x70, 0x34, 0x39, 0x20
        /*0028*/ 	.byte	0x3c, 0x20, 0x31, 0x32, 0x38, 0x32, 0x35, 0x36, 0x00
	.type		assertFile_0,@object
	.size		assertFile_0,(.L_1 - assertFile_0)
assertFile_0:
        /*0031*/ 	.byte	0x2f, 0x74, 0x6d, 0x70, 0x2f, 0x74, 0x6f, 0x72, 0x63, 0x68, 0x69, 0x6e, 0x64, 0x75, 0x63, 0x74
        /*0041*/ 	.byte	0x6f, 0x72, 0x5f, 0x72, 0x6f, 0x6f, 0x74, 0x2f, 0x72, 0x6e, 0x2f, 0x63, 0x72, 0x6e, 0x77, 0x68
        /*0051*/ 	.byte	0x66, 0x78, 0x62, 0x37, 0x7a, 0x66, 0x78, 0x66, 0x77, 0x77, 0x72, 0x69, 0x6e, 0x37, 0x68, 0x34
        /*0061*/ 	.byte	0x6b, 0x6b, 0x63, 0x35, 0x6a, 0x73, 0x66, 0x64, 0x6a, 0x33, 0x75, 0x36, 0x6d, 0x73, 0x37, 0x6f
        /*0071*/ 	.byte	0x6d, 0x76, 0x65, 0x6b, 0x62, 0x6e, 0x6d, 0x36, 0x6f, 0x68, 0x77, 0x74, 0x36, 0x63, 0x35, 0x2e
        /*0081*/ 	.byte	0x70, 0x79, 0x00
.L_1:


//--------------------- .nv.constant0.triton_red_fused__to_copy_add_div_embedding_dense_backward_mul_pow_sum_13 --------------------------
	.section	.nv.constant0.triton_red_fused__to_copy_add_div_embedding_dense_backward_mul_pow_sum_13,"a",@progbits
	.sectionflags	@""
	.align	4
.nv.constant0.triton_red_fused__to_copy_add_div_embedding_dense_backward_mul_pow_sum_13:
	.zero		616


//--------------------- SYMBOLS --------------------------

	.type		__assertfail,@function
